	.headerflags	@"EF_CUDA_TEXMODE_UNIFIED EF_CUDA_64BIT_ADDRESS EF_CUDA_ACCELERATORS EF_CUDA_SM90 EF_CUDA_VIRTUAL_SM(EF_CUDA_SM90)"
	.elftype	@"ET_EXEC"


//--------------------- .nv.info                  --------------------------
	.section	.nv.info,"",@"SHT_CUDA_INFO"
	.align	4


	//----- nvinfo : EIATTR_REGCOUNT
	.align		4
        /*0000*/ 	.byte	0x04, 0x2f
        /*0002*/ 	.short	(.L_1 - .L_0)
	.align		4
.L_0:
        /*0004*/ 	.word	index@(triton_poi_fused_max_pool2d_with_indices_9)
        /*0008*/ 	.word	0x00000020


	//----- nvinfo : EIATTR_MIN_STACK_SIZE
	.align		4
.L_1:
        /*000c*/ 	.byte	0x04, 0x12
        /*000e*/ 	.short	(.L_3 - .L_2)
	.align		4
.L_2:
        /*0010*/ 	.word	index@(triton_poi_fused_max_pool2d_with_indices_9)
        /*0014*/ 	.word	0x00000000


	//----- nvinfo : EIATTR_FRAME_SIZE
	.align		4
.L_3:
        /*0018*/ 	.byte	0x04, 0x11
        /*001a*/ 	.short	(.L_5 - .L_4)
	.align		4
.L_4:
        /*001c*/ 	.word	index@(triton_poi_fused_max_pool2d_with_indices_9)
        /*0020*/ 	.word	0x00000000


	//----- nvinfo : EIATTR_MIN_STACK_SIZE
	.align		4
.L_5:
        /*0024*/ 	.byte	0x04, 0x12
        /*0026*/ 	.short	(.L_7 - .L_6)
	.align		4
.L_6:
        /*0028*/ 	.word	index@(triton_poi_fused_max_pool2d_with_indices_9)
        /*002c*/ 	.word	0x00000000
.L_7:


//--------------------- .nv.info.triton_poi_fused_max_pool2d_with_indices_9 --------------------------
	.section	.nv.info.triton_poi_fused_max_pool2d_with_indices_9,"",@"SHT_CUDA_INFO"
	.sectionflags	@""
	.align	4


	//----- nvinfo : EIATTR_CUDA_API_VERSION
	.align		4
        /*0000*/ 	.byte	0x04, 0x37
        /*0002*/ 	.short	(.L_9 - .L_8)
.L_8:
        /*0004*/ 	.word	0x0000007c


	//----- nvinfo : EIATTR_KPARAM_INFO
	.align		4
.L_9:
        /*0008*/ 	.byte	0x04, 0x17
        /*000a*/ 	.short	(.L_11 - .L_10)
.L_10:
        /*000c*/ 	.word	0x00000000
        /*0010*/ 	.short	0x0004
        /*0012*/ 	.short	0x001c
        /*0014*/ 	.byte	0x00, 0xf0, 0x11, 0x00


	//----- nvinfo : EIATTR_KPARAM_INFO
	.align		4
.L_11:
        /*0018*/ 	.byte	0x04, 0x17
        /*001a*/ 	.short	(.L_13 - .L_12)
.L_12:
        /*001c*/ 	.word	0x00000000
        /*0020*/ 	.short	0x0003
        /*0022*/ 	.short	0x0018
        /*0024*/ 	.byte	0x00, 0xf0, 0x11, 0x00


	//----- nvinfo : EIATTR_KPARAM_INFO
	.align		4
.L_13:
        /*0028*/ 	.byte	0x04, 0x17
        /*002a*/ 	.short	(.L_15 - .L_14)
.L_14:
        /*002c*/ 	.word	0x00000000
        /*0030*/ 	.short	0x0002
        /*0032*/ 	.short	0x0010
        /*0034*/ 	.byte	0x00, 0xf4, 0x21, 0x00


	//----- nvinfo : EIATTR_KPARAM_INFO
	.align		4
.L_15:
        /*0038*/ 	.byte	0x04, 0x17
        /*003a*/ 	.short	(.L_17 - .L_16)
.L_16:
        /*003c*/ 	.word	0x00000000
        /*0040*/ 	.short	0x0001
        /*0042*/ 	.short	0x0008
        /*0044*/ 	.byte	0x00, 0xf4, 0x21, 0x00


	//----- nvinfo : EIATTR_KPARAM_INFO
	.align		4
.L_17:
        /*0048*/ 	.byte	0x04, 0x17
        /*004a*/ 	.short	(.L_19 - .L_18)
.L_18:
        /*004c*/ 	.word	0x00000000
        /*0050*/ 	.short	0x0000
        /*0052*/ 	.short	0x0000
        /*0054*/ 	.byte	0x00, 0xf4, 0x21, 0x00


	//----- nvinfo : EIATTR_SPARSE_MMA_MASK
	.align		4
.L_19:
        /*0058*/ 	.byte	0x03, 0x50
        /*005a*/ 	.short	0x0000


	//----- nvinfo : EIATTR_MAXREG_COUNT
	.align		4
        /*005c*/ 	.byte	0x03, 0x1b
        /*005e*/ 	.short	0x00ff


	//----- nvinfo : EIATTR_EXIT_INSTR_OFFSETS
	.align		4
        /*0060*/ 	.byte	0x04, 0x1c
        /*0062*/ 	.short	(.L_21 - .L_20)


	//   ....[0]....
.L_20:
        /*0064*/ 	.word	0x00000d60


	//   ....[1]....
        /*0068*/ 	.word	0x00000d90


	//----- nvinfo : EIATTR_REQNTID
	.align		4
.L_21:
        /*006c*/ 	.byte	0x04, 0x10
        /*006e*/ 	.short	(.L_23 - .L_22)
.L_22:
        /*0070*/ 	.word	0x00000080
        /*0074*/ 	.word	0x00000001
        /*0078*/ 	.word	0x00000001


	//----- nvinfo : EIATTR_CBANK_PARAM_SIZE
	.align		4
.L_23:
        /*007c*/ 	.byte	0x03, 0x19
        /*007e*/ 	.short	0x0020


	//----- nvinfo : EIATTR_PARAM_CBANK
	.align		4
        /*0080*/ 	.byte	0x04, 0x0a
        /*0082*/ 	.short	(.L_25 - .L_24)
	.align		4
.L_24:
        /*0084*/ 	.word	index@(.nv.constant0.triton_poi_fused_max_pool2d_with_indices_9)
        /*0088*/ 	.short	0x0210
        /*008a*/ 	.short	0x0020


	//----- nvinfo : EIATTR_SW_WAR
	.align		4
.L_25:
        /*008c*/ 	.byte	0x04, 0x36
        /*008e*/ 	.short	(.L_27 - .L_26)
.L_26:
        /*0090*/ 	.word	0x00000008
.L_27:


//--------------------- .nv.callgraph             --------------------------
	.section	.nv.callgraph,"",@"SHT_CUDA_CALLGRAPH"
	.align	4
	.sectionentsize	8
	.align		4
        /*0000*/ 	.word	0x00000000
	.align		4
        /*0004*/ 	.word	0xffffffff
	.align		4
        /*0008*/ 	.word	0x00000000
	.align		4
        /*000c*/ 	.word	0xfffffffe
	.align		4
        /*0010*/ 	.word	0x00000000
	.align		4
        /*0014*/ 	.word	0xfffffffd
	.align		4
        /*0018*/ 	.word	0x00000000
	.align		4
        /*001c*/ 	.word	0xfffffffc


//--------------------- .text.triton_poi_fused_max_pool2d_with_indices_9 --------------------------
	.section	.text.triton_poi_fused_max_pool2d_with_indices_9,"ax",@progbits
	.sectionflags	@"SHF_BARRIERS=1"
	.align	128
        .global         triton_poi_fused_max_pool2d_with_indices_9
        .type           triton_poi_fused_max_pool2d_with_indices_9,@function
        .size           triton_poi_fused_max_pool2d_with_indices_9,(.L_x_1 - triton_poi_fused_max_pool2d_with_indices_9)
        .other          triton_poi_fused_max_pool2d_with_indices_9,@"STO_CUDA_ENTRY STV_DEFAULT"
triton_poi_fused_max_pool2d_with_indices_9:
.text.triton_poi_fused_max_pool2d_with_indices_9:
[----:B------:R-:W0:Y:S01]  /*0000*/  LDC R1, c[0x0][0x28] ;  /* 0x00000a00ff017b82 */ /* 0x000e220000000800 */
[----:B------:R-:W1:Y:S07]  /*0010*/  S2R R4, SR_CTAID.X ;  /* 0x0000000000047919 */ /* 0x000e6e0000002500 */
[----:B------:R-:W2:Y:S01]  /*0020*/  LDC.64 R14, c[0x0][0x210] ;  /* 0x00008400ff0e7b82 */ /* 0x000ea20000000a00 */
[----:B------:R-:W-:Y:S01]  /*0030*/  IMAD.MOV.U32 R2, RZ, RZ, RZ ;  /* 0x000000ffff027224 */ /* 0x000fe200078e00ff */
[----:B------:R-:W-:Y:S01]  /*0040*/  CS2R R12, SRZ ;  /* 0x00000000000c7805 */ /* 0x000fe2000001ff00 */
[----:B------:R-:W3:Y:S01]  /*0050*/  S2R R5, SR_TID.X ;  /* 0x0000000000057919 */ /* 0x000ee20000002100 */
[----:B------:R-:W-:Y:S01]  /*0060*/  ULDC.64 UR6, c[0x0][0x208] ;  /* 0x0000820000067ab9 */ /* 0x000fe20000000a00 */
[----:B------:R-:W4:Y:S01]  /*0070*/  S2R R6, SR_CTAID.Y ;  /* 0x0000000000067919 */ /* 0x000f220000002600 */
[----:B------:R-:W-:Y:S01]  /*0080*/  CS2R R10, SRZ ;  /* 0x00000000000a7805 */ /* 0x000fe2000001ff00 */
[----:B------:R-:W-:-:S02]  /*0090*/  IMAD.MOV.U32 R7, RZ, RZ, RZ ;  /* 0x000000ffff077224 */ /* 0x000fc400078e00ff */
[----:B------:R-:W-:Y:S01]  /*00a0*/  IMAD.MOV.U32 R22, RZ, RZ, RZ ;  /* 0x000000ffff167224 */ /* 0x000fe200078e00ff */
[----:B------:R-:W5:Y:S01]  /*00b0*/  S2UR UR5, SR_CgaCtaId ;  /* 0x00000000000579c3 */ /* 0x000f620000008800 */
[----:B------:R-:W-:Y:S01]  /*00c0*/  UMOV UR4, 0x400 ;  /* 0x0000040000047882 */ /* 0x000fe20000000000 */
[----:B------:R-:W-:Y:S01]  /*00d0*/  ULDC.64 UR8, c[0x0][0x220] ;  /* 0x0000880000087ab9 */ /* 0x000fe20000000a00 */
[C---:B-1----:R-:W-:Y:S01]  /*00e0*/  IMAD.HI R0, R4.reuse, 0x55555556, RZ ;  /* 0x5555555604007827 */ /* 0x042fe200078e02ff */
[----:B------:R-:W-:-:S04]  /*00f0*/  ISETP.GE.AND P1, PT, R4, 0x9, PT ;  /* 0x000000090400780c */ /* 0x000fc80003f26270 */
[----:B------:R-:W-:-:S05]  /*0100*/  LEA.HI R3, R0, R0, RZ, 0x1 ;  /* 0x0000000000037211 */ /* 0x000fca00078f08ff */
[----:B------:R-:W-:-:S04]  /*0110*/  IMAD R0, R3, -0x3, R4 ;  /* 0xfffffffd03007824 */ /* 0x000fc800078e0204 */
[----:B------:R-:W-:Y:S01]  /*0120*/  IMAD R0, R3, 0x7, R0 ;  /* 0x0000000703007824 */ /* 0x000fe200078e0200 */
[----:B---3--:R-:W-:-:S03]  /*0130*/  LOP3.LUT R3, R5, 0x7f, RZ, 0xc0, !PT ;  /* 0x0000007f05037812 */ /* 0x008fc600078ec0ff */
[----:B------:R-:W-:Y:S01]  /*0140*/  IMAD.SHL.U32 R21, R0, 0x2, RZ ;  /* 0x0000000200157824 */ /* 0x000fe200078e00ff */
[----:B----4-:R-:W-:-:S03]  /*0150*/  PRMT R28, R3, 0x6540, R6 ;  /* 0x00006540031c7816 */ /* 0x010fc60000000006 */
[----:B------:R-:W-:Y:S01]  /*0160*/  VIADD R25, R21, 0x1 ;  /* 0x0000000115197836 */ /* 0x000fe20000000000 */
[C---:B------:R-:W-:Y:S01]  /*0170*/  ISETP.LT.AND P0, PT, R28.reuse, 0x300, !P1 ;  /* 0x000003001c00780c */ /* 0x040fe20004f01270 */
[C---:B------:R-:W-:Y:S02]  /*0180*/  IMAD R9, R28.reuse, 0x31, R21 ;  /* 0x000000311c097824 */ /* 0x040fe400078e0215 */
[----:B------:R-:W-:Y:S02]  /*0190*/  IMAD R19, R28, 0x31, R25 ;  /* 0x000000311c137824 */ /* 0x000fe400078e0219 */
[----:B--2---:R-:W-:-:S04]  /*01a0*/  IMAD.WIDE R8, R9, 0x4, R14 ;  /* 0x0000000409087825 */ /* 0x004fc800078e020e */
[----:B------:R-:W-:Y:S02]  /*01b0*/  VIADD R29, R21, 0x2 ;  /* 0x00000002151d7836 */ /* 0x000fe40000000000 */
[----:B------:R-:W-:Y:S02]  /*01c0*/  IMAD.WIDE R18, R19, 0x4, R14 ;  /* 0x0000000413127825 */ /* 0x000fe400078e020e */
[----:B------:R1:W2:Y:S02]  /*01d0*/  @P0 LDG.E.EL R13, desc[UR6][R8.64] ;  /* 0x00000006080d0981 */ /* 0x0002a4000c2e1900 */
[----:B------:R-:W-:Y:S02]  /*01e0*/  IMAD R17, R28, 0x31, R29 ;  /* 0x000000311c117824 */ /* 0x000fe400078e021d */
[----:B------:R-:W2:Y:S01]  /*01f0*/  @P0 LDG.E.EL R2, desc[UR6][R18.64] ;  /* 0x0000000612020981 */ /* 0x000ea2000c2e1900 */
[----:B------:R-:W-:Y:S02]  /*0200*/  VIADD R23, R21, 0x7 ;  /* 0x0000000715177836 */ /* 0x000fe40000000000 */
[----:B------:R-:W-:-:S04]  /*0210*/  IMAD.WIDE R16, R17, 0x4, R14 ;  /* 0x0000000411107825 */ /* 0x000fc800078e020e */
[----:B------:R-:W-:Y:S01]  /*0220*/  IMAD R3, R28, 0x31, R23 ;  /* 0x000000311c037824 */ /* 0x000fe200078e0217 */
[----:B------:R3:W4:Y:S01]  /*0230*/  @P0 LDG.E.EL R11, desc[UR6][R16.64] ;  /* 0x00000006100b0981 */ /* 0x000722000c2e1900 */
[----:B------:R-:W-:-:S04]  /*0240*/  VIADD R27, R21, 0x8 ;  /* 0x00000008151b7836 */ /* 0x000fc80000000000 */
[----:B-1----:R-:W-:Y:S02]  /*0250*/  IMAD R9, R28, 0x31, R27 ;  /* 0x000000311c097824 */ /* 0x002fe400078e021b */
[----:B---3--:R-:W-:-:S05]  /*0260*/  IMAD.WIDE R16, R3, 0x4, R14 ;  /* 0x0000000403107825 */ /* 0x008fca00078e020e */
[----:B------:R1:W3:Y:S01]  /*0270*/  @P0 LDG.E.EL R10, desc[UR6][R16.64] ;  /* 0x00000006100a0981 */ /* 0x0002e2000c2e1900 */
[----:B------:R-:W-:Y:S02]  /*0280*/  VIADD R3, R21, 0x9 ;  /* 0x0000000915037836 */ /* 0x000fe40000000000 */
[----:B------:R-:W-:-:S04]  /*0290*/  IMAD.WIDE R8, R9, 0x4, R14 ;  /* 0x0000000409087825 */ /* 0x000fc800078e020e */
[C---:B------:R-:W-:Y:S01]  /*02a0*/  IMAD R19, R28.reuse, 0x31, R3 ;  /* 0x000000311c137824 */ /* 0x040fe200078e0203 */
[----:B------:R5:W3:Y:S01]  /*02b0*/  @P0 LDG.E.EL R7, desc[UR6][R8.64] ;  /* 0x0000000608070981 */ /* 0x000ae2000c2e1900 */
[----:B------:R-:W-:Y:S02]  /*02c0*/  LOP3.LUT R26, R28, 0x80, RZ, 0xfc, !PT ;  /* 0x000000801c1a7812 */ /* 0x000fe400078efcff */
[----:B------:R-:W-:Y:S02]  /*02d0*/  IMAD.WIDE R18, R19, 0x4, R14 ;  /* 0x0000000413127825 */ /* 0x000fe400078e020e */
[----:B------:R-:W-:-:S03]  /*02e0*/  ISETP.LT.AND P1, PT, R26, 0x300, !P1 ;  /* 0x000003001a00780c */ /* 0x000fc60004f21270 */
[----:B------:R5:W3:Y:S01]  /*02f0*/  @P0 LDG.E.EL R22, desc[UR6][R18.64] ;  /* 0x0000000612160981 */ /* 0x000ae2000c2e1900 */
[C---:B-1----:R-:W-:Y:S02]  /*0300*/  IMAD R17, R26.reuse, 0x31, R21 ;  /* 0x000000311a117824 */ /* 0x042fe400078e0215 */
[----:B------:R-:W-:Y:S01]  /*0310*/  IMAD R0, R26, 0x31, R25 ;  /* 0x000000311a007824 */ /* 0x000fe200078e0219 */
[----:B------:R-:W-:Y:S01]  /*0320*/  CS2R R24, SRZ ;  /* 0x0000000000187805 */ /* 0x000fe2000001ff00 */
[----:B------:R-:W-:-:S04]  /*0330*/  IMAD.WIDE R16, R17, 0x4, R14 ;  /* 0x0000000411107825 */ /* 0x000fc800078e020e */
[----:B-----5:R-:W-:Y:S01]  /*0340*/  IMAD.WIDE R8, R0, 0x4, R14 ;  /* 0x0000000400087825 */ /* 0x020fe200078e020e */
[----:B------:R1:W5:Y:S03]  /*0350*/  @P1 LDG.E.EL R12, desc[UR6][R16.64] ;  /* 0x00000006100c1981 */ /* 0x000366000c2e1900 */
[C---:B------:R-:W-:Y:S01]  /*0360*/  IMAD R29, R26.reuse, 0x31, R29 ;  /* 0x000000311a1d7824 */ /* 0x040fe200078e021d */
[----:B------:R1:W5:Y:S01]  /*0370*/  @P1 LDG.E.EL R25, desc[UR6][R8.64] ;  /* 0x0000000608191981 */ /* 0x000362000c2e1900 */
[----:B0-----:R-:W-:Y:S02]  /*0380*/  IMAD R19, R26, 0x31, R23 ;  /* 0x000000311a137824 */ /* 0x001fe400078e0217 */
[----:B-1----:R-:W-:-:S05]  /*0390*/  IMAD.WIDE R16, R29, 0x4, R14 ;  /* 0x000000041d107825 */ /* 0x002fca00078e020e */
[----:B------:R0:W5:Y:S01]  /*03a0*/  @P1 LDG.E.EL R24, desc[UR6][R16.64] ;  /* 0x0000000610181981 */ /* 0x000162000c2e1900 */
[----:B------:R-:W-:Y:S02]  /*03b0*/  IMAD.MOV.U32 R23, RZ, RZ, RZ ;  /* 0x000000ffff177224 */ /* 0x000fe400078e00ff */
[----:B------:R-:W-:Y:S01]  /*03c0*/  IMAD.WIDE R18, R19, 0x4, R14 ;  /* 0x0000000413127825 */ /* 0x000fe200078e020e */
[----:B------:R-:W-:-:S03]  /*03d0*/  CS2R R8, SRZ ;  /* 0x0000000000087805 */ /* 0x000fc6000001ff00 */
[----:B------:R-:W-:Y:S01]  /*03e0*/  IMAD R27, R26, 0x31, R27 ;  /* 0x000000311a1b7824 */ /* 0x000fe200078e021b */
[----:B------:R-:W5:Y:S03]  /*03f0*/  @P1 LDG.E.EL R23, desc[UR6][R18.64] ;  /* 0x0000000612171981 */ /* 0x000f66000c2e1900 */
[----:B0-----:R-:W-:-:S05]  /*0400*/  IMAD.WIDE R16, R27, 0x4, R14 ;  /* 0x000000041b107825 */ /* 0x001fca00078e020e */
[----:B------:R0:W5:Y:S01]  /*0410*/  @P1 LDG.E.EL R8, desc[UR6][R16.64] ;  /* 0x0000000610081981 */ /* 0x000162000c2e1900 */
[----:B------:R-:W-:Y:S02]  /*0420*/  IMAD R3, R26, 0x31, R3 ;  /* 0x000000311a037824 */ /* 0x000fe400078e0203 */
[----:B------:R-:W-:Y:S02]  /*0430*/  VIADD R20, R21, 0xe ;  /* 0x0000000e15147836 */ /* 0x000fe40000000000 */
[----:B------:R-:W-:-:S04]  /*0440*/  IMAD.HI R0, R4, 0x55555556, RZ ;  /* 0x5555555604007827 */ /* 0x000fc800078e02ff */
[----:B------:R-:W-:Y:S02]  /*0450*/  IMAD R27, R28, 0x31, R20 ;  /* 0x000000311c1b7824 */ /* 0x000fe400078e0214 */
[----:B0-----:R-:W-:-:S04]  /*0460*/  IMAD.WIDE R16, R3, 0x4, R14 ;  /* 0x0000000403107825 */ /* 0x001fc800078e020e */
[----:B------:R-:W-:Y:S01]  /*0470*/  VIADD R21, R21, 0xf ;  /* 0x0000000f15157836 */ /* 0x000fe20000000000 */
[----:B------:R0:W5:Y:S01]  /*0480*/  @P1 LDG.E.EL R9, desc[UR6][R16.64] ;  /* 0x0000000610091981 */ /* 0x000162000c2e1900 */
[----:B------:R-:W-:Y:S02]  /*0490*/  IMAD.MOV.U32 R3, RZ, RZ, RZ ;  /* 0x000000ffff037224 */ /* 0x000fe400078e00ff */
[----:B------:R-:W-:Y:S01]  /*04a0*/  IMAD.WIDE R18, R27, 0x4, R14 ;  /* 0x000000041b127825 */ /* 0x000fe200078e020e */
[----:B------:R-:W-:-:S03]  /*04b0*/  LEA.HI R29, R0, R0, RZ, 0x1 ;  /* 0x00000000001d7211 */ /* 0x000fc600078f08ff */
[----:B------:R-:W-:Y:S01]  /*04c0*/  IMAD R27, R28, 0x31, R21 ;  /* 0x000000311c1b7824 */ /* 0x000fe200078e0215 */
[----:B------:R1:W5:Y:S01]  /*04d0*/  @P0 LDG.E.EL R3, desc[UR6][R18.64] ;  /* 0x0000000612030981 */ /* 0x000362000c2e1900 */
[----:B------:R-:W-:Y:S02]  /*04e0*/  IMAD.MOV.U32 R0, RZ, RZ, RZ ;  /* 0x000000ffff007224 */ /* 0x000fe400078e00ff */
[----:B0-----:R-:W-:-:S04]  /*04f0*/  IMAD.WIDE R16, R27, 0x4, R14 ;  /* 0x000000041b107825 */ /* 0x001fc800078e020e */
[C---:B------:R-:W-:Y:S01]  /*0500*/  IMAD R27, R29.reuse, -0x3, R4 ;  /* 0xfffffffd1d1b7824 */ /* 0x040fe200078e0204 */
[----:B------:R0:W5:Y:S03]  /*0510*/  @P0 LDG.E.EL R0, desc[UR6][R16.64] ;  /* 0x0000000610000981 */ /* 0x000166000c2e1900 */
[----:B------:R-:W-:-:S04]  /*0520*/  IMAD R27, R29, 0x7, R27 ;  /* 0x000000071d1b7824 */ /* 0x000fc800078e021b */
[----:B------:R-:W-:-:S04]  /*0530*/  IMAD.SHL.U32 R27, R27, 0x2, RZ ;  /* 0x000000021b1b7824 */ /* 0x000fc800078e00ff */
[----:B------:R-:W-:Y:S02]  /*0540*/  VIADD R29, R27, 0x10 ;  /* 0x000000101b1d7836 */ /* 0x000fe40000000000 */
[----:B------:R-:W-:Y:S02]  /*0550*/  IMAD.MOV.U32 R27, RZ, RZ, RZ ;  /* 0x000000ffff1b7224 */ /* 0x000fe400078e00ff */
[----:B------:R-:W-:-:S04]  /*0560*/  IMAD R28, R28, 0x31, R29 ;  /* 0x000000311c1c7824 */ /* 0x000fc800078e021d */
[----:B-1----:R-:W-:-:S05]  /*0570*/  IMAD.WIDE R18, R28, 0x4, R14 ;  /* 0x000000041c127825 */ /* 0x002fca00078e020e */
[----:B------:R-:W5:Y:S01]  /*0580*/  @P0 LDG.E.EL R27, desc[UR6][R18.64] ;  /* 0x00000006121b0981 */ /* 0x000f62000c2e1900 */
[----:B------:R-:W-:Y:S02]  /*0590*/  IMAD R20, R26, 0x31, R20 ;  /* 0x000000311a147824 */ /* 0x000fe400078e0214 */
[----:B------:R-:W-:Y:S02]  /*05a0*/  IMAD.MOV.U32 R28, RZ, RZ, RZ ;  /* 0x000000ffff1c7224 */ /* 0x000fe400078e00ff */
[----:B0-----:R-:W-:-:S04]  /*05b0*/  IMAD.WIDE R16, R20, 0x4, R14 ;  /* 0x0000000414107825 */ /* 0x001fc800078e020e */
[----:B------:R-:W-:Y:S01]  /*05c0*/  IMAD R21, R26, 0x31, R21 ;  /* 0x000000311a157824 */ /* 0x000fe200078e0215 */
[----:B------:R0:W5:Y:S03]  /*05d0*/  @P1 LDG.E.EL R28, desc[UR6][R16.64] ;  /* 0x00000006101c1981 */ /* 0x000166000c2e1900 */
[----:B------:R-:W-:-:S04]  /*05e0*/  IMAD.WIDE R20, R21, 0x4, R14 ;  /* 0x0000000415147825 */ /* 0x000fc800078e020e */
[----:B0-----:R-:W-:-:S06]  /*05f0*/  IMAD.MOV.U32 R17, RZ, RZ, RZ ;  /* 0x000000ffff117224 */ /* 0x001fcc00078e00ff */
[----:B------:R-:W5:Y:S01]  /*0600*/  @P1 LDG.E.EL R17, desc[UR6][R20.64] ;  /* 0x0000000614111981 */ /* 0x000f62000c2e1900 */
[----:B------:R-:W-:Y:S02]  /*0610*/  IMAD R29, R26, 0x31, R29 ;  /* 0x000000311a1d7824 */ /* 0x000fe400078e021d */
[----:B------:R-:W-:Y:S02]  /*0620*/  IMAD.MOV.U32 R18, RZ, RZ, RZ ;  /* 0x000000ffff127224 */ /* 0x000fe400078e00ff */
[----:B------:R-:W-:-:S05]  /*0630*/  IMAD.WIDE R14, R29, 0x4, R14 ;  /* 0x000000041d0e7825 */ /* 0x000fca00078e020e */
[----:B------:R0:W5:Y:S01]  /*0640*/  @P1 LDG.E.EL R18, desc[UR6][R14.64] ;  /* 0x000000060e121981 */ /* 0x000162000c2e1900 */
[----:B------:R-:W-:Y:S01]  /*0650*/  UPRMT UR4, UR5, 0x654, UR4 ;  /* 0x0000065405047896 */ /* 0x000fe20008000004 */
[----:B------:R-:W-:-:S05]  /*0660*/  IMAD.SHL.U32 R5, R5, 0x2, RZ ;  /* 0x0000000205057824 */ /* 0x000fca00078e00ff */
[----:B------:R-:W-:Y:S02]  /*0670*/  LOP3.LUT R5, R5, 0xfe, RZ, 0xc0, !PT ;  /* 0x000000fe05057812 */ /* 0x000fe400078ec0ff */
[C---:B--2---:R-:W-:Y:S02]  /*0680*/  FSETP.GT.AND P2, PT, R2.reuse, R13, PT ;  /* 0x0000000d0200720b */ /* 0x044fe40003f44000 */
[----:B------:R-:W-:Y:S02]  /*0690*/  FSETP.NAN.AND P0, PT, R2, R2, PT ;  /* 0x000000020200720b */ /* 0x000fe40003f08000 */
[----:B0-----:R-:W-:Y:S02]  /*06a0*/  P2R R15, PR, RZ, 0x4 ;  /* 0x00000004ff0f7803 */ /* 0x001fe40000000000 */
[----:B----4-:R-:W-:-:S07]  /*06b0*/  FSETP.NAN.AND P1, PT, R11, R11, PT ;  /* 0x0000000b0b00720b */ /* 0x010fce0003f28000 */
[----:B------:R-:W-:-:S04]  /*06c0*/  @!P2 FSEL R2, R2, R13, P0 ;  /* 0x0000000d0202a208 */ /* 0x000fc80000000000 */
[----:B------:R-:W-:-:S04]  /*06d0*/  FSETP.GEU.AND P0, PT, R2, R11, PT ;  /* 0x0000000b0200720b */ /* 0x000fc80003f0e000 */
[----:B------:R-:W-:Y:S02]  /*06e0*/  @!P1 FSEL R11, R11, R2, !P0 ;  /* 0x000000020b0b9208 */ /* 0x000fe40004000000 */
[-C--:B---3--:R-:W-:Y:S02]  /*06f0*/  FSETP.NAN.AND P3, PT, R10, R10.reuse, PT ;  /* 0x0000000a0a00720b */ /* 0x088fe40003f68000 */
[----:B------:R-:W-:Y:S02]  /*0700*/  FSETP.GEU.AND P4, PT, R11, R10, PT ;  /* 0x0000000a0b00720b */ /* 0x000fe40003f8e000 */
[----:B------:R-:W-:Y:S02]  /*0710*/  P2R R14, PR, RZ, 0x1 ;  /* 0x00000001ff0e7803 */ /* 0x000fe40000000000 */
[----:B------:R-:W-:Y:S02]  /*0720*/  ISETP.NE.AND P0, PT, R15, RZ, PT ;  /* 0x000000ff0f00720c */ /* 0x000fe40003f05270 */
[----:B------:R-:W-:-:S02]  /*0730*/  FSETP.NAN.AND P2, PT, R7, R7, PT ;  /* 0x000000070700720b */ /* 0x000fc40003f48000 */
[----:B------:R-:W-:Y:S02]  /*0740*/  P2R R2, PR, RZ, 0x1 ;  /* 0x00000001ff027803 */ /* 0x000fe40000000000 */
[----:B------:R-:W-:Y:S02]  /*0750*/  P2R R13, PR, RZ, 0x10 ;  /* 0x00000010ff0d7803 */ /* 0x000fe40000000000 */
[----:B------:R-:W-:Y:S02]  /*0760*/  @!P3 FSEL R10, R10, R11, !P4 ;  /* 0x0000000b0a0ab208 */ /* 0x000fe40006000000 */
[----:B------:R-:W-:Y:S02]  /*0770*/  FSETP.NAN.AND P1, PT, R22, R22, PT ;  /* 0x000000161600720b */ /* 0x000fe40003f28000 */
[----:B------:R-:W-:-:S04]  /*0780*/  FSETP.GEU.AND P0, PT, R10, R7, PT ;  /* 0x000000070a00720b */ /* 0x000fc80003f0e000 */
[----:B------:R-:W-:Y:S02]  /*0790*/  @!P2 FSEL R7, R7, R10, !P0 ;  /* 0x0000000a0707a208 */ /* 0x000fe40004000000 */
[----:B------:R-:W-:Y:S02]  /*07a0*/  P2R R11, PR, RZ, 0x1 ;  /* 0x00000001ff0b7803 */ /* 0x000fe40000000000 */
[----:B------:R-:W-:-:S04]  /*07b0*/  FSETP.GEU.AND P0, PT, R7, R22, PT ;  /* 0x000000160700720b */ /* 0x000fc80003f0e000 */
[----:B------:R-:W-:Y:S02]  /*07c0*/  @!P1 FSEL R22, R22, R7, !P0 ;  /* 0x0000000716169208 */ /* 0x000fe40004000000 */
[C---:B-----5:R-:W-:Y:S02]  /*07d0*/  FSETP.GT.AND P1, PT, R25.reuse, R12, PT ;  /* 0x0000000c1900720b */ /* 0x060fe40003f24000 */
[----:B------:R-:W-:Y:S02]  /*07e0*/  FSETP.NAN.AND P2, PT, R25, R25, PT ;  /* 0x000000191900720b */ /* 0x000fe40003f48000 */
[----:B------:R-:W-:Y:S02]  /*07f0*/  P2R R10, PR, RZ, 0x1 ;  /* 0x00000001ff0a7803 */ /* 0x000fe40000000000 */
[----:B------:R-:W-:-:S07]  /*0800*/  FSETP.NAN.AND P3, PT, R24, R24, PT ;  /* 0x000000181800720b */ /* 0x000fce0003f68000 */
[----:B------:R-:W-:Y:S02]  /*0810*/  @!P1 FSEL R25, R25, R12, P2 ;  /* 0x0000000c19199208 */ /* 0x000fe40001000000 */
[----:B------:R-:W-:Y:S02]  /*0820*/  FSETP.NAN.AND P4, PT, R23, R23, PT ;  /* 0x000000171700720b */ /* 0x000fe40003f88000 */
[----:B------:R-:W-:-:S04]  /*0830*/  FSETP.GEU.AND P2, PT, R25, R24, PT ;  /* 0x000000181900720b */ /* 0x000fc80003f4e000 */
[----:B------:R-:W-:Y:S02]  /*0840*/  @!P3 FSEL R24, R24, R25, !P2 ;  /* 0x000000191818b208 */ /* 0x000fe40005000000 */
[----:B------:R-:W-:Y:S02]  /*0850*/  FSETP.NAN.AND P5, PT, R8, R8, PT ;  /* 0x000000080800720b */ /* 0x000fe40003fa8000 */
[----:B------:R-:W-:-:S04]  /*0860*/  FSETP.GEU.AND P3, PT, R24, R23, PT ;  /* 0x000000171800720b */ /* 0x000fc80003f6e000 */
[----:B------:R-:W-:-:S04]  /*0870*/  @!P4 FSEL R23, R23, R24, !P3 ;  /* 0x000000181717c208 */ /* 0x000fc80005800000 */
[----:B------:R-:W-:-:S04]  /*0880*/  FSETP.GEU.AND P4, PT, R23, R8, PT ;  /* 0x000000081700720b */ /* 0x000fc80003f8e000 */
[----:B------:R-:W-:Y:S02]  /*0890*/  @!P5 FSEL R8, R8, R23, !P4 ;  /* 0x000000170808d208 */ /* 0x000fe40006000000 */
[-C--:B------:R-:W-:Y:S02]  /*08a0*/  FSETP.NAN.AND P5, PT, R9, R9.reuse, PT ;  /* 0x000000090900720b */ /* 0x080fe40003fa8000 */
[----:B------:R-:W-:-:S04]  /*08b0*/  FSETP.GEU.AND P0, PT, R8, R9, PT ;  /* 0x000000090800720b */ /* 0x000fc80003f0e000 */
[----:B------:R-:W-:Y:S02]  /*08c0*/  P2R R12, PR, RZ, 0x1 ;  /* 0x00000001ff0c7803 */ /* 0x000fe40000000000 */
[----:B------:R-:W-:-:S05]  /*08d0*/  FSETP.NAN.AND P6, PT, R3, R3, PT ;  /* 0x000000030300720b */ /* 0x000fca0003fc8000 */
[----:B------:R-:W-:Y:S02]  /*08e0*/  @!P5 FSEL R9, R9, R8, !P0 ;  /* 0x000000080909d208 */ /* 0x000fe40004000000 */
[----:B------:R-:W-:Y:S02]  /*08f0*/  FSETP.GEU.AND P5, PT, R22, R3, PT ;  /* 0x000000031600720b */ /* 0x000fe40003fae000 */
[----:B------:R-:W-:Y:S02]  /*0900*/  FSETP.NAN.AND P0, PT, R0, R0, PT ;  /* 0x000000000000720b */ /* 0x000fe40003f08000 */
[----:B------:R-:W-:Y:S02]  /*0910*/  P2R R7, PR, RZ, 0x20 ;  /* 0x00000020ff077803 */ /* 0x000fe40000000000 */
[----:B------:R-:W-:Y:S02]  /*0920*/  @!P6 FSEL R3, R3, R22, !P5 ;  /* 0x000000160303e208 */ /* 0x000fe40006800000 */
[----:B------:R-:W-:-:S02]  /*0930*/  ISETP.NE.AND P5, PT, R10, RZ, PT ;  /* 0x000000ff0a00720c */ /* 0x000fc40003fa5270 */
[----:B------:R-:W-:Y:S02]  /*0940*/  FSETP.GEU.AND P6, PT, R3, R0, PT ;  /* 0x000000000300720b */ /* 0x000fe40003fce000 */
[----:B------:R-:W-:-:S03]  /*0950*/  PRMT R8, R5, 0x6540, R6 ;  /* 0x0000654005087816 */ /* 0x000fc60000000006 */
[----:B------:R-:W-:Y:S02]  /*0960*/  @!P0 FSEL R0, R0, R3, !P6 ;  /* 0x0000000300008208 */ /* 0x000fe40007000000 */
[----:B------:R-:W-:Y:S02]  /*0970*/  ISETP.NE.AND P0, PT, R2, RZ, PT ;  /* 0x000000ff0200720c */ /* 0x000fe40003f05270 */
[----:B------:R-:W-:Y:S02]  /*0980*/  SEL R3, RZ, 0x1, !P1 ;  /* 0x00000001ff037807 */ /* 0x000fe40004800000 */
[----:B------:R-:W-:Y:S02]  /*0990*/  SEL R2, RZ, 0x1, !P0 ;  /* 0x00000001ff027807 */ /* 0x000fe40004000000 */
[----:B------:R-:W-:Y:S02]  /*09a0*/  SEL R3, R3, 0x2, P2 ;  /* 0x0000000203037807 */ /* 0x000fe40001000000 */
[----:B------:R-:W-:-:S02]  /*09b0*/  FSETP.NAN.AND P0, PT, R27, R27, PT ;  /* 0x0000001b1b00720b */ /* 0x000fc40003f08000 */
[----:B------:R-:W-:Y:S02]  /*09c0*/  FSETP.GEU.AND P1, PT, R0, R27, PT ;  /* 0x0000001b0000720b */ /* 0x000fe40003f2e000 */
[----:B------:R-:W-:-:S04]  /*09d0*/  SEL R3, R3, 0x3, P3 ;  /* 0x0000000303037807 */ /* 0x000fc80001800000 */
[----:B------:R-:W-:Y:S02]  /*09e0*/  SEL R3, R3, 0x4, P4 ;  /* 0x0000000403037807 */ /* 0x000fe40002000000 */
[----:B------:R-:W-:-:S03]  /*09f0*/  FSETP.GEU.AND P2, PT, R9, R28, PT ;  /* 0x0000001c0900720b */ /* 0x000fc60003f4e000 */
[----:B------:R-:W-:Y:S02]  /*0a00*/  @!P0 SEL R27, R27, R0, !P1 ;  /* 0x000000001b1b8207 */ /* 0x000fe40004800000 */
[----:B------:R-:W-:Y:S01]  /*0a10*/  ISETP.NE.AND P0, PT, R14, RZ, PT ;  /* 0x000000ff0e00720c */ /* 0x000fe20003f05270 */
[----:B------:R-:W0:Y:S03]  /*0a20*/  S2R R0, SR_TID.X ;  /* 0x0000000000007919 */ /* 0x000e260000002100 */
[----:B------:R-:W-:Y:S02]  /*0a30*/  SEL R2, R2, 0x2, P0 ;  /* 0x0000000202027807 */ /* 0x000fe40000000000 */
[----:B------:R-:W-:Y:S02]  /*0a40*/  FSETP.NAN.AND P0, PT, R28, R28, PT ;  /* 0x0000001c1c00720b */ /* 0x000fe40003f08000 */
[----:B------:R-:W-:-:S11]  /*0a50*/  FSETP.NAN.AND P3, PT, R17, R17, PT ;  /* 0x000000111100720b */ /* 0x000fd60003f68000 */
[----:B------:R-:W-:Y:S01]  /*0a60*/  @!P0 FSEL R28, R28, R9, !P2 ;  /* 0x000000091c1c8208 */ /* 0x000fe20005000000 */
[----:B------:R-:W-:Y:S01]  /*0a70*/  IMAD.HI R9, R8, 0x2aaaaaab, RZ ;  /* 0x2aaaaaab08097827 */ /* 0x000fe200078e02ff */
[----:B------:R-:W-:-:S04]  /*0a80*/  ISETP.NE.AND P0, PT, R13, RZ, PT ;  /* 0x000000ff0d00720c */ /* 0x000fc80003f05270 */
[----:B------:R-:W-:Y:S02]  /*0a90*/  SEL R2, R2, 0x3, P0 ;  /* 0x0000000302027807 */ /* 0x000fe40000000000 */
[----:B------:R-:W-:Y:S02]  /*0aa0*/  FSETP.GEU.AND P0, PT, R28, R17, PT ;  /* 0x000000111c00720b */ /* 0x000fe40003f0e000 */
[----:B------:R-:W-:Y:S02]  /*0ab0*/  SHF.R.U32.HI R10, RZ, 0x1f, R9 ;  /* 0x0000001fff0a7819 */ /* 0x000fe40000011609 */
[----:B------:R-:W-:Y:S02]  /*0ac0*/  @!P3 FSEL R17, R17, R28, !P0 ;  /* 0x0000001c1111b208 */ /* 0x000fe40004000000 */
[----:B------:R-:W-:Y:S02]  /*0ad0*/  ISETP.NE.AND P3, PT, R11, RZ, PT ;  /* 0x000000ff0b00720c */ /* 0x000fe40003f65270 */
[----:B------:R-:W-:-:S02]  /*0ae0*/  FSETP.GEU.AND P4, PT, R17, R18, PT ;  /* 0x000000121100720b */ /* 0x000fc40003f8e000 */
[----:B------:R-:W-:Y:S02]  /*0af0*/  SEL R2, R2, 0x4, P3 ;  /* 0x0000000402027807 */ /* 0x000fe40001800000 */
[----:B------:R-:W-:Y:S02]  /*0b00*/  FSETP.NAN.AND P3, PT, R18, R18, PT ;  /* 0x000000121200720b */ /* 0x000fe40003f68000 */
[----:B0-----:R-:W-:Y:S02]  /*0b10*/  LOP3.LUT R0, R0, 0x7f, RZ, 0xc0, !PT ;  /* 0x0000007f00007812 */ /* 0x001fe400078ec0ff */
[----:B------:R-:W-:Y:S02]  /*0b20*/  LEA.HI.SX32 R9, R9, R10, 0x1b ;  /* 0x0000000a09097211 */ /* 0x000fe400078fdaff */
[----:B------:R-:W-:-:S03]  /*0b30*/  LEA R14, R0, UR4, 0x2 ;  /* 0x00000004000e7c11 */ /* 0x000fc6000f8e10ff */
[----:B------:R-:W-:Y:S02]  /*0b40*/  IMAD R11, R9, -0xc0, R8 ;  /* 0xffffff40090b7824 */ /* 0x000fe400078e0208 */
[----:B------:R-:W-:Y:S02]  /*0b50*/  STS [R14], R27 ;  /* 0x0000001b0e007388 */ /* 0x000fe40000000800 */
[----:B------:R-:W-:Y:S02]  /*0b60*/  @!P3 SEL R18, R18, R17, !P4 ;  /* 0x000000111212b207 */ /* 0x000fe40006000000 */
[----:B------:R-:W-:Y:S02]  /*0b70*/  ISETP.NE.AND P3, PT, R12, RZ, PT ;  /* 0x000000ff0c00720c */ /* 0x000fe40003f65270 */
[----:B------:R-:W-:Y:S01]  /*0b80*/  SEL R12, R2, 0x5, P5 ;  /* 0x00000005020c7807 */ /* 0x000fe20002800000 */
[----:B------:R-:W-:Y:S01]  /*0b90*/  STS [R14+0x200], R18 ;  /* 0x000200120e007388 */ /* 0x000fe20000000800 */
[----:B------:R-:W-:-:S02]  /*0ba0*/  LEA R2, R5, UR4, 0x2 ;  /* 0x0000000405027c11 */ /* 0x000fc4000f8e10ff */
[----:B------:R-:W-:Y:S01]  /*0bb0*/  SEL R13, R3, 0x5, P3 ;  /* 0x00000005030d7807 */ /* 0x000fe20001800000 */
[----:B------:R-:W-:Y:S01]  /*0bc0*/  BAR.SYNC.DEFER_BLOCKING 0x0 ;  /* 0x0000000000007b1d */ /* 0x000fe20000010000 */
[----:B------:R-:W-:Y:S02]  /*0bd0*/  ISETP.NE.AND P5, PT, R7, RZ, PT ;  /* 0x000000ff0700720c */ /* 0x000fe40003fa5270 */
[C---:B------:R-:W-:Y:S01]  /*0be0*/  ISETP.GE.AND P3, PT, R4.reuse, 0x9, PT ;  /* 0x000000090400780c */ /* 0x040fe20003f66270 */
[----:B------:R-:W-:Y:S01]  /*0bf0*/  IMAD R4, R4, 0xc0, R11 ;  /* 0x000000c004047824 */ /* 0x000fe200078e020b */
[----:B------:R-:W-:-:S03]  /*0c00*/  SEL R13, R13, 0x6, P2 ;  /* 0x000000060d0d7807 */ /* 0x000fc60001000000 */
[----:B------:R-:W0:Y:S01]  /*0c10*/  LDC.64 R6, c[0x0][0x218] ;  /* 0x00008600ff067b82 */ /* 0x000e220000000a00 */
[----:B------:R-:W-:Y:S01]  /*0c20*/  ISETP.LT.AND P2, PT, R8, 0x300, !P3 ;  /* 0x000003000800780c */ /* 0x000fe20005f41270 */
[----:B------:R-:W-:Y:S01]  /*0c30*/  IMAD R9, R9, 0x6c0, R4 ;  /* 0x000006c009097824 */ /* 0x000fe200078e0204 */
[----:B------:R-:W-:Y:S02]  /*0c40*/  SEL R12, R12, 0x6, P5 ;  /* 0x000000060c0c7807 */ /* 0x000fe40002800000 */
[----:B------:R-:W-:Y:S02]  /*0c50*/  SEL R13, R13, 0x7, P0 ;  /* 0x000000070d0d7807 */ /* 0x000fe40000000000 */
[----:B------:R-:W-:Y:S02]  /*0c60*/  SEL R12, R12, 0x7, P6 ;  /* 0x000000070c0c7807 */ /* 0x000fe40003000000 */
[----:B------:R-:W-:Y:S02]  /*0c70*/  SEL R13, R13, 0x8, P4 ;  /* 0x000000080d0d7807 */ /* 0x000fe40002000000 */
[----:B------:R-:W-:-:S02]  /*0c80*/  SEL R12, R12, 0x8, P1 ;  /* 0x000000080c0c7807 */ /* 0x000fc40000800000 */
[----:B------:R-:W-:Y:S02]  /*0c90*/  PRMT R13, R13, 0x8880, RZ ;  /* 0x000088800d0d7816 */ /* 0x000fe400000000ff */
[----:B------:R-:W-:Y:S02]  /*0ca0*/  PRMT R11, R12, 0x8880, RZ ;  /* 0x000088800c0b7816 */ /* 0x000fe400000000ff */
[----:B------:R-:W-:Y:S01]  /*0cb0*/  PRMT R13, R13, 0x7710, RZ ;  /* 0x000077100d0d7816 */ /* 0x000fe200000000ff */
[----:B------:R-:W1:Y:S01]  /*0cc0*/  LDS.64 R2, [R2] ;  /* 0x0000000002027984 */ /* 0x000e620000000a00 */
[----:B------:R-:W-:Y:S02]  /*0cd0*/  PRMT R11, R11, 0x7710, RZ ;  /* 0x000077100b0b7816 */ /* 0x000fe400000000ff */
[----:B------:R-:W-:Y:S01]  /*0ce0*/  IADD3 R8, P0, R9, UR8, RZ ;  /* 0x0000000809087c10 */ /* 0x000fe2000ff1e0ff */
[----:B0-----:R-:W-:-:S03]  /*0cf0*/  IMAD.WIDE R6, R9, 0x4, R6 ;  /* 0x0000000409067825 */ /* 0x001fc600078e0206 */
[----:B------:R-:W-:Y:S02]  /*0d00*/  LEA.HI.X.SX32 R9, R9, UR9, 0x1, P0 ;  /* 0x0000000909097c11 */ /* 0x000fe400080f0eff */
[----:B-1----:R0:W-:Y:S01]  /*0d10*/  @P2 STG.E.64 desc[UR6][R6.64], R2 ;  /* 0x0000000206002986 */ /* 0x0021e2000c101b06 */
[----:B------:R-:W-:Y:S06]  /*0d20*/  BAR.SYNC.DEFER_BLOCKING 0x0 ;  /* 0x0000000000007b1d */ /* 0x000fec0000010000 */
[----:B------:R0:W-:Y:S04]  /*0d30*/  STS.U8 [R0+UR4], R11 ;  /* 0x0000000b00007988 */ /* 0x0001e80008000004 */
[----:B------:R0:W-:Y:S01]  /*0d40*/  STS.U8 [R0+UR4+0x80], R13 ;  /* 0x0000800d00007988 */ /* 0x0001e20008000004 */
[----:B------:R-:W-:Y:S06]  /*0d50*/  BAR.SYNC.DEFER_BLOCKING 0x0 ;  /* 0x0000000000007b1d */ /* 0x000fec0000010000 */
[----:B0-----:R-:W-:Y:S05]  /*0d60*/  @!P2 EXIT ;  /* 0x000000000000a94d */ /* 0x001fea0003800000 */
[----:B------:R-:W0:Y:S04]  /*0d70*/  LDS.U16 R5, [R5+UR4] ;  /* 0x0000000405057984 */ /* 0x000e280008000400 */
[----:B0-----:R-:W-:Y:S01]  /*0d80*/  STG.E.U16 desc[UR6][R8.64], R5 ;  /* 0x0000000508007986 */ /* 0x001fe2000c101506 */
[----:B------:R-:W-:Y:S05]  /*0d90*/  EXIT ;  /* 0x000000000000794d */ /* 0x000fea0003800000 */
.L_x_0:
[----:B------:R-:W-:-:S00]  /*0da0*/  BRA `(.L_x_0) ;  /* 0xfffffffc00fc7947 */ /* 0x000fc0000383ffff */
[----:B------:R-:W-:-:S00]  /*0db0*/  NOP ;  /* 0x0000000000007918 */ /* 0x000fc00000000000 */
        /* <DEDUP_REMOVED lines=12> */
.L_x_1:


//--------------------- .nv.shared.triton_poi_fused_max_pool2d_with_indices_9 --------------------------
	.section	.nv.shared.triton_poi_fused_max_pool2d_with_indices_9,"aw",@nobits
	.sectionflags	@""
	.align	16
	.zero		1024


//--------------------- .nv.constant0.triton_poi_fused_max_pool2d_with_indices_9 --------------------------
	.section	.nv.constant0.triton_poi_fused_max_pool2d_with_indices_9,"a",@progbits
	.sectionflags	@""
	.align	4
.nv.constant0.triton_poi_fused_max_pool2d_with_indices_9:
	.zero		560
